//
// Generated by NVIDIA NVVM Compiler
//
// Compiler Build ID: CL-36424714
// Cuda compilation tools, release 13.0, V13.0.88
// Based on NVVM 20.0.0
//

.version 9.0
.target sm_100
.address_size 64

	// .globl	_Z26constant_shared_mem_kernelPfS_ii
.const .align 4 .b8 c_2[36] = {205, 204, 76, 62, 154, 153, 153, 190, 205, 204, 204, 62, 0, 0, 0, 63, 154, 153, 25, 63, 51, 51, 51, 63, 205, 204, 76, 191, 102, 102, 102, 191, 205, 204, 204, 61};
// _ZZ26constant_shared_mem_kernelPfS_iiE5shmem has been demoted

.visible .entry _Z26constant_shared_mem_kernelPfS_ii(
	.param .u64 .ptr .align 1 _Z26constant_shared_mem_kernelPfS_ii_param_0,
	.param .u64 .ptr .align 1 _Z26constant_shared_mem_kernelPfS_ii_param_1,
	.param .u32 _Z26constant_shared_mem_kernelPfS_ii_param_2,
	.param .u32 _Z26constant_shared_mem_kernelPfS_ii_param_3
)
{
	.reg .pred 	%p<8>;
	.reg .b16 	%rs<4>;
	.reg .b32 	%r<34>;
	.reg .b32 	%f<33>;
	.reg .b64 	%rd<13>;
	// demoted variable
	.shared .align 4 .b8 _ZZ26constant_shared_mem_kernelPfS_iiE5shmem[4624];
	ld.param.u64 	%rd4, [_Z26constant_shared_mem_kernelPfS_ii_param_0];
	ld.param.u64 	%rd3, [_Z26constant_shared_mem_kernelPfS_ii_param_1];
	ld.param.u32 	%r13, [_Z26constant_shared_mem_kernelPfS_ii_param_2];
	ld.param.u32 	%r14, [_Z26constant_shared_mem_kernelPfS_ii_param_3];
	cvta.to.global.u64 	%rd1, %rd4;
	mov.u32 	%r15, %ctaid.x;
	mov.u32 	%r16, %ntid.x;
	mov.u32 	%r1, %tid.x;
	mad.lo.s32 	%r2, %r15, %r16, %r1;
	mov.u32 	%r17, %ctaid.y;
	mov.u32 	%r18, %ntid.y;
	mov.u32 	%r3, %tid.y;
	mad.lo.s32 	%r19, %r17, %r18, %r3;
	cvt.u16.u32 	%rs1, %r2;
	cvt.u16.u32 	%rs2, %r19;
	min.s16 	%rs3, %rs1, %rs2;
	setp.lt.s16 	%p1, %rs3, 1;
	@%p1 bra 	$L__BB0_12;
	and.b32  	%r5, %r19, 32767;
	add.s32 	%r6, %r13, -1;
	setp.ge.s32 	%p2, %r5, %r6;
	@%p2 bra 	$L__BB0_12;
	and.b32  	%r7, %r2, 32767;
	setp.ge.u32 	%p3, %r7, %r6;
	@%p3 bra 	$L__BB0_12;
	mul.lo.s32 	%r8, %r13, %r5;
	add.s32 	%r9, %r8, %r7;
	mul.wide.s32 	%rd5, %r9, 4;
	add.s64 	%rd2, %rd1, %rd5;
	ld.global.f32 	%f1, [%rd2];
	mov.u32 	%r20, _ZZ26constant_shared_mem_kernelPfS_iiE5shmem;
	mad.lo.s32 	%r21, %r3, 136, %r20;
	add.s32 	%r10, %r21, 136;
	shl.b32 	%r22, %r1, 2;
	add.s32 	%r11, %r10, %r22;
	st.shared.f32 	[%r11+4], %f1;
	setp.ne.s32 	%p4, %r1, 0;
	@%p4 bra 	$L__BB0_5;
	ld.global.f32 	%f2, [%rd2+-4];
	st.shared.f32 	[%r10], %f2;
$L__BB0_5:
	setp.ne.s32 	%p5, %r3, 0;
	@%p5 bra 	$L__BB0_7;
	sub.s32 	%r23, %r8, %r13;
	add.s32 	%r24, %r23, %r7;
	mul.wide.s32 	%rd6, %r24, 4;
	add.s64 	%rd7, %rd1, %rd6;
	ld.global.f32 	%f3, [%rd7];
	add.s32 	%r27, %r20, %r22;
	st.shared.f32 	[%r27+4], %f3;
$L__BB0_7:
	add.s32 	%r12, %r14, -1;
	setp.ne.s32 	%p6, %r1, %r12;
	@%p6 bra 	$L__BB0_9;
	ld.global.f32 	%f4, [%rd2+4];
	shl.b32 	%r28, %r14, 2;
	add.s32 	%r29, %r10, %r28;
	st.shared.f32 	[%r29+4], %f4;
$L__BB0_9:
	setp.ne.s32 	%p7, %r3, %r12;
	@%p7 bra 	$L__BB0_11;
	mul.wide.s32 	%rd8, %r13, 4;
	add.s64 	%rd9, %rd2, %rd8;
	ld.global.f32 	%f5, [%rd9];
	mad.lo.s32 	%r31, %r14, 136, %r20;
	add.s32 	%r33, %r31, %r22;
	st.shared.f32 	[%r33+140], %f5;
$L__BB0_11:
	bar.sync 	0;
	ld.const.f32 	%f6, [c_2];
	ld.shared.f32 	%f7, [%r11+-136];
	ld.const.f32 	%f8, [c_2+12];
	ld.shared.f32 	%f9, [%r11+-132];
	mul.f32 	%f10, %f8, %f9;
	fma.rn.f32 	%f11, %f6, %f7, %f10;
	ld.const.f32 	%f12, [c_2+24];
	ld.shared.f32 	%f13, [%r11+-128];
	fma.rn.f32 	%f14, %f12, %f13, %f11;
	ld.const.f32 	%f15, [c_2+4];
	ld.shared.f32 	%f16, [%r11];
	fma.rn.f32 	%f17, %f15, %f16, %f14;
	ld.const.f32 	%f18, [c_2+16];
	ld.shared.f32 	%f19, [%r11+4];
	fma.rn.f32 	%f20, %f18, %f19, %f17;
	ld.const.f32 	%f21, [c_2+28];
	ld.shared.f32 	%f22, [%r11+8];
	fma.rn.f32 	%f23, %f21, %f22, %f20;
	ld.const.f32 	%f24, [c_2+8];
	ld.shared.f32 	%f25, [%r11+136];
	fma.rn.f32 	%f26, %f24, %f25, %f23;
	ld.const.f32 	%f27, [c_2+20];
	ld.shared.f32 	%f28, [%r11+140];
	fma.rn.f32 	%f29, %f27, %f28, %f26;
	ld.const.f32 	%f30, [c_2+32];
	ld.shared.f32 	%f31, [%r11+144];
	fma.rn.f32 	%f32, %f30, %f31, %f29;
	cvta.to.global.u64 	%rd10, %rd3;
	add.s64 	%rd12, %rd10, %rd5;
	st.global.f32 	[%rd12], %f32;
$L__BB0_12:
	ret;

}


// ===== COMPILED SASS (sm_100) =====

	.target	sm_100

	.elftype	@"ET_EXEC"


//--------------------- .note.nv.tkinfo           --------------------------
	.section	.note.nv.tkinfo,"",@"SHT_NOTE"
	.sectionflags	@"SHF_NOTE_NV_TKINFO"
	.tkinfo
        /*0018*/ 	.word	0x00000002
        /*0030*/ 	.string	""
        /*0030*/ 	.string	"ptxas"
        /*0030*/ 	.string	"Cuda compilation tools, release 13.0, V13.0.88"
        /*0030*/ 	.string	"Build cuda_13.0.r13.0/compiler.36424714_0"
        /*0030*/ 	.string	"-arch sm_100 -m 64 "



//--------------------- .note.nv.cuinfo           --------------------------
	.section	.note.nv.cuinfo,"",@"SHT_NOTE"
	.sectionflags	@"SHF_NOTE_NV_CUINFO"
        /*0018*/ 	.short	0x0002
        /*001a*/ 	.short	0x0064
        /*001c*/ 	.short	0x0082
	.zero		2


//--------------------- .nv.info                  --------------------------
	.section	.nv.info,"",@"SHT_CUDA_INFO"
	.align	4


	//----- nvinfo : EIATTR_REGCOUNT
	.align		4
        /*0000*/ 	.byte	0x04, 0x2f
        /*0002*/ 	.short	(.L_2 - .L_1)
	.align		4
.L_1:
        /*0004*/ 	.word	index@(_Z26constant_shared_mem_kernelPfS_ii)
        /*0008*/ 	.word	0x00000016


	//----- nvinfo : EIATTR_FRAME_SIZE
	.align		4
.L_2:
        /*000c*/ 	.byte	0x04, 0x11
        /*000e*/ 	.short	(.L_4 - .L_3)
	.align		4
.L_3:
        /*0010*/ 	.word	index@(_Z26constant_shared_mem_kernelPfS_ii)
        /*0014*/ 	.word	0x00000000


	//----- nvinfo : EIATTR_MIN_STACK_SIZE
	.align		4
.L_4:
        /*0018*/ 	.byte	0x04, 0x12
        /*001a*/ 	.short	(.L_6 - .L_5)
	.align		4
.L_5:
        /*001c*/ 	.word	index@(_Z26constant_shared_mem_kernelPfS_ii)
        /*0020*/ 	.word	0x00000000
.L_6:


//--------------------- .nv.compat                --------------------------
	.section	.nv.compat,"",@"SHT_CUDA_COMPAT_INFO"
	.align	4
        /*0000*/ 	.byte	0x02, 0x09, 0x00, 0x00, 0x02, 0x02, 0x01, 0x00, 0x02, 0x05, 0x05, 0x00, 0x03, 0x07, 0x01, 0x01
        /*0010*/ 	.byte	0x02, 0x03, 0x00, 0x00, 0x02, 0x06, 0x01, 0x00, 0x04, 0x0b, 0x08, 0x00, 0x09, 0x00, 0x00, 0x00
        /*0020*/ 	.byte	0x00, 0x00, 0x00, 0x00


//--------------------- .nv.info._Z26constant_shared_mem_kernelPfS_ii --------------------------
	.section	.nv.info._Z26constant_shared_mem_kernelPfS_ii,"",@"SHT_CUDA_INFO"
	.sectionflags	@""
	.align	4


	//----- nvinfo : EIATTR_CUDA_API_VERSION
	.align		4
        /*0000*/ 	.byte	0x04, 0x37
        /*0002*/ 	.short	(.L_8 - .L_7)
.L_7:
        /*0004*/ 	.word	0x00000082


	//----- nvinfo : EIATTR_KPARAM_INFO
	.align		4
.L_8:
        /*0008*/ 	.byte	0x04, 0x17
        /*000a*/ 	.short	(.L_10 - .L_9)
.L_9:
        /*000c*/ 	.word	0x00000000
        /*0010*/ 	.short	0x0003
        /*0012*/ 	.short	0x0014
        /*0014*/ 	.byte	0x00, 0xf0, 0x11, 0x00


	//----- nvinfo : EIATTR_KPARAM_INFO
	.align		4
.L_10:
        /*0018*/ 	.byte	0x04, 0x17
        /*001a*/ 	.short	(.L_12 - .L_11)
.L_11:
        /*001c*/ 	.word	0x00000000
        /*0020*/ 	.short	0x0002
        /*0022*/ 	.short	0x0010
        /*0024*/ 	.byte	0x00, 0xf0, 0x11, 0x00


	//----- nvinfo : EIATTR_KPARAM_INFO
	.align		4
.L_12:
        /*0028*/ 	.byte	0x04, 0x17
        /*002a*/ 	.short	(.L_14 - .L_13)
.L_13:
        /*002c*/ 	.word	0x00000000
        /*0030*/ 	.short	0x0001
        /*0032*/ 	.short	0x0008
        /*0034*/ 	.byte	0x00, 0xf5, 0x21, 0x00


	//----- nvinfo : EIATTR_KPARAM_INFO
	.align		4
.L_14:
        /*0038*/ 	.byte	0x04, 0x17
        /*003a*/ 	.short	(.L_16 - .L_15)
.L_15:
        /*003c*/ 	.word	0x00000000
        /*0040*/ 	.short	0x0000
        /*0042*/ 	.short	0x0000
        /*0044*/ 	.byte	0x00, 0xf5, 0x21, 0x00


	//----- nvinfo : EIATTR_SPARSE_MMA_MASK
	.align		4
.L_16:
        /*0048*/ 	.byte	0x03, 0x50
        /*004a*/ 	.short	0x0000


	//----- nvinfo : EIATTR_MAXREG_COUNT
	.align		4
        /*004c*/ 	.byte	0x03, 0x1b
        /*004e*/ 	.short	0x00ff


	//----- nvinfo : EIATTR_NUM_BARRIERS
	.align		4
        /*0050*/ 	.byte	0x02, 0x4c
        /*0052*/ 	.byte	0x01
	.zero		1


	//----- nvinfo : EIATTR_MERCURY_ISA_VERSION
	.align		4
        /*0054*/ 	.byte	0x03, 0x5f
        /*0056*/ 	.short	0x0101


	//----- nvinfo : EIATTR_VRC_CTA_INIT_COUNT
	.align		4
        /*0058*/ 	.byte	0x02, 0x4a
	.zero		1
	.zero		1


	//----- nvinfo : EIATTR_EXIT_INSTR_OFFSETS
	.align		4
        /*005c*/ 	.byte	0x04, 0x1c
        /*005e*/ 	.short	(.L_18 - .L_17)


	//   ....[0]....
.L_17:
        /*0060*/ 	.word	0x000000c0


	//   ....[1]....
        /*0064*/ 	.word	0x00000110


	//   ....[2]....
        /*0068*/ 	.word	0x00000140


	//   ....[3]....
        /*006c*/ 	.word	0x00000500


	//----- nvinfo : EIATTR_CBANK_PARAM_SIZE
	.align		4
.L_18:
        /*0070*/ 	.byte	0x03, 0x19
        /*0072*/ 	.short	0x0018


	//----- nvinfo : EIATTR_PARAM_CBANK
	.align		4
        /*0074*/ 	.byte	0x04, 0x0a
        /*0076*/ 	.short	(.L_20 - .L_19)
	.align		4
.L_19:
        /*0078*/ 	.word	index@(.nv.constant0._Z26constant_shared_mem_kernelPfS_ii)
        /*007c*/ 	.short	0x0380
        /*007e*/ 	.short	0x0018


	//----- nvinfo : EIATTR_SW_WAR
	.align		4
.L_20:
        /*0080*/ 	.byte	0x04, 0x36
        /*0082*/ 	.short	(.L_22 - .L_21)
.L_21:
        /*0084*/ 	.word	0x00000008
.L_22:


//--------------------- .nv.callgraph             --------------------------
	.section	.nv.callgraph,"",@"SHT_CUDA_CALLGRAPH"
	.align	4
	.sectionentsize	8
	.align		4
        /*0000*/ 	.word	0x00000000
	.align		4
        /*0004*/ 	.word	0xffffffff
	.align		4
        /*0008*/ 	.word	0x00000000
	.align		4
        /*000c*/ 	.word	0xfffffffe
	.align		4
        /*0010*/ 	.word	0x00000000
	.align		4
        /*0014*/ 	.word	0xfffffffd
	.align		4
        /*0018*/ 	.word	0x00000000
	.align		4
        /*001c*/ 	.word	0xfffffffc


//--------------------- .nv.constant3             --------------------------
	.section	.nv.constant3,"a",@progbits
	.align	4
.nv.constant3:
	.type		c_2,@object
	.size		c_2,(.L_0 - c_2)
c_2:
        /*0000*/ 	.byte	0xcd, 0xcc, 0x4c, 0x3e, 0x9a, 0x99, 0x99, 0xbe, 0xcd, 0xcc, 0xcc, 0x3e, 0x00, 0x00, 0x00, 0x3f
        /*0010*/ 	.byte	0x9a, 0x99, 0x19, 0x3f, 0x33, 0x33, 0x33, 0x3f, 0xcd, 0xcc, 0x4c, 0xbf, 0x66, 0x66, 0x66, 0xbf
        /*0020*/ 	.byte	0xcd, 0xcc, 0xcc, 0x3d
.L_0:


//--------------------- .text._Z26constant_shared_mem_kernelPfS_ii --------------------------
	.section	.text._Z26constant_shared_mem_kernelPfS_ii,"ax",@progbits
	.align	128
        .global         _Z26constant_shared_mem_kernelPfS_ii
        .type           _Z26constant_shared_mem_kernelPfS_ii,@function
        .size           _Z26constant_shared_mem_kernelPfS_ii,(.L_x_1 - _Z26constant_shared_mem_kernelPfS_ii)
        .other          _Z26constant_shared_mem_kernelPfS_ii,@"STO_CUDA_ENTRY STV_DEFAULT"
_Z26constant_shared_mem_kernelPfS_ii:
.text._Z26constant_shared_mem_kernelPfS_ii:
[----:B------:R-:W-:Y:S01]  /*0000*/  LDC R1, c[0x0][0x37c] ;  /* 0x0000df00ff017b82 */ /* 0x000fe20000000800 */
[----:B------:R-:W0:Y:S07]  /*0010*/  S2R R0, SR_TID.X ;  /* 0x0000000000007919 */ /* 0x000e2e0000002100 */
[----:B------:R-:W0:Y:S01]  /*0020*/  LDC R5, c[0x0][0x360] ;  /* 0x0000d800ff057b82 */ /* 0x000e220000000800 */
[----:B------:R-:W1:Y:S07]  /*0030*/  S2R R3, SR_TID.Y ;  /* 0x0000000000037919 */ /* 0x000e6e0000002200 */
[----:B------:R-:W0:Y:S08]  /*0040*/  S2UR UR4, SR_CTAID.X ;  /* 0x00000000000479c3 */ /* 0x000e300000002500 */
[----:B------:R-:W1:Y:S08]  /*0050*/  S2UR UR5, SR_CTAID.Y ;  /* 0x00000000000579c3 */ /* 0x000e700000002600 */
[----:B------:R-:W1:Y:S01]  /*0060*/  LDC R4, c[0x0][0x364] ;  /* 0x0000d900ff047b82 */ /* 0x000e620000000800 */
[----:B0-----:R-:W-:-:S02]  /*0070*/  IMAD R2, R5, UR4, R0 ;  /* 0x0000000405027c24 */ /* 0x001fc4000f8e0200 */
[----:B-1----:R-:W-:-:S05]  /*0080*/  IMAD R4, R4, UR5, R3 ;  /* 0x0000000504047c24 */ /* 0x002fca000f8e0203 */
[----:B------:R-:W-:-:S04]  /*0090*/  VIMNMX.S16x2 R5, PT, PT, R2, R4, PT ;  /* 0x0000000402057248 */ /* 0x000fc80003fe0300 */
[----:B------:R-:W-:-:S04]  /*00a0*/  PRMT R5, R5, 0x9910, RZ ;  /* 0x0000991005057816 */ /* 0x000fc800000000ff */
[----:B------:R-:W-:-:S13]  /*00b0*/  ISETP.GE.AND P0, PT, R5, 0x1, PT ;  /* 0x000000010500780c */ /* 0x000fda0003f06270 */
[----:B------:R-:W-:Y:S05]  /*00c0*/  @!P0 EXIT ;  /* 0x000000000000894d */ /* 0x000fea0003800000 */
[----:B------:R-:W0:Y:S01]  /*00d0*/  LDC R11, c[0x0][0x390] ;  /* 0x0000e400ff0b7b82 */ /* 0x000e220000000800 */
[----:B------:R-:W-:Y:S02]  /*00e0*/  LOP3.LUT R5, R4, 0x7fff, RZ, 0xc0, !PT ;  /* 0x00007fff04057812 */ /* 0x000fe400078ec0ff */
[----:B0-----:R-:W-:-:S04]  /*00f0*/  IADD3 R4, PT, PT, R11, -0x1, RZ ;  /* 0xffffffff0b047810 */ /* 0x001fc80007ffe0ff */
[----:B------:R-:W-:-:S13]  /*0100*/  ISETP.GE.AND P0, PT, R5, R4, PT ;  /* 0x000000040500720c */ /* 0x000fda0003f06270 */
[----:B------:R-:W-:Y:S05]  /*0110*/  @P0 EXIT ;  /* 0x000000000000094d */ /* 0x000fea0003800000 */
[----:B------:R-:W-:-:S04]  /*0120*/  LOP3.LUT R6, R2, 0x7fff, RZ, 0xc0, !PT ;  /* 0x00007fff02067812 */ /* 0x000fc800078ec0ff */
[----:B------:R-:W-:-:S13]  /*0130*/  ISETP.GE.U32.AND P0, PT, R6, R4, PT ;  /* 0x000000040600720c */ /* 0x000fda0003f06070 */
[----:B------:R-:W-:Y:S05]  /*0140*/  @P0 EXIT ;  /* 0x000000000000094d */ /* 0x000fea0003800000 */
[----:B------:R-:W0:Y:S01]  /*0150*/  LDC R4, c[0x0][0x394] ;  /* 0x0000e500ff047b82 */ /* 0x000e220000000800 */
[----:B------:R-:W-:Y:S01]  /*0160*/  ISETP.NE.AND P1, PT, R3, RZ, PT ;  /* 0x000000ff0300720c */ /* 0x000fe20003f25270 */
[----:B------:R-:W1:Y:S01]  /*0170*/  LDCU.64 UR4, c[0x0][0x358] ;  /* 0x00006b00ff0477ac */ /* 0x000e620008000a00 */
[----:B------:R-:W-:Y:S01]  /*0180*/  ISETP.NE.AND P0, PT, R0, RZ, PT ;  /* 0x000000ff0000720c */ /* 0x000fe20003f05270 */
[----:B------:R-:W-:-:S04]  /*0190*/  IMAD R2, R5, R11, R6 ;  /* 0x0000000b05027224 */ /* 0x000fc800078e0206 */
[----:B------:R-:W2:Y:S01]  /*01a0*/  LDC.64 R8, c[0x0][0x380] ;  /* 0x0000e000ff087b82 */ /* 0x000ea20000000a00 */
[----:B------:R-:W3:Y:S01]  /*01b0*/  S2R R13, SR_CgaCtaId ;  /* 0x00000000000d7919 */ /* 0x000ee20000008800 */
[----:B------:R-:W-:Y:S01]  /*01c0*/  MOV R12, 0x400 ;  /* 0x00000400000c7802 */ /* 0x000fe20000000f00 */
[----:B------:R-:W4:Y:S03]  /*01d0*/  LDCU.128 UR8, c[0x3][URZ] ;  /* 0x00c00000ff0877ac */ /* 0x000f260008000c00 */
[----:B------:R-:W-:Y:S01]  /*01e0*/  @!P1 IMAD R7, R5, R11, -R11 ;  /* 0x0000000b05079224 */ /* 0x000fe200078e0a0b */
[----:B------:R-:W5:Y:S04]  /*01f0*/  LDCU.128 UR12, c[0x3][0x10] ;  /* 0x00c00200ff0c77ac */ /* 0x000f680008000c00 */
[----:B------:R-:W-:Y:S01]  /*0200*/  @!P1 IADD3 R5, PT, PT, R6, R7, RZ ;  /* 0x0000000706059210 */ /* 0x000fe20007ffe0ff */
[----:B------:R-:W5:Y:S01]  /*0210*/  LDCU UR6, c[0x3][0x20] ;  /* 0x00c00400ff0677ac */ /* 0x000f620008000800 */
[----:B0-----:R-:W-:-:S04]  /*0220*/  IADD3 R10, PT, PT, R4, -0x1, RZ ;  /* 0xffffffff040a7810 */ /* 0x001fc80007ffe0ff */
[-C--:B------:R-:W-:Y:S02]  /*0230*/  ISETP.NE.AND P3, PT, R3, R10.reuse, PT ;  /* 0x0000000a0300720c */ /* 0x080fe40003f65270 */
[----:B------:R-:W-:Y:S01]  /*0240*/  ISETP.NE.AND P2, PT, R0, R10, PT ;  /* 0x0000000a0000720c */ /* 0x000fe20003f45270 */
[----:B--2---:R-:W-:-:S04]  /*0250*/  IMAD.WIDE R6, R2, 0x4, R8 ;  /* 0x0000000402067825 */ /* 0x004fc800078e0208 */
[----:B------:R-:W-:Y:S01]  /*0260*/  @!P1 IMAD.WIDE R8, R5, 0x4, R8 ;  /* 0x0000000405089825 */ /* 0x000fe200078e0208 */
[----:B-1----:R-:W2:Y:S05]  /*0270*/  @!P0 LDG.E R14, desc[UR4][R6.64+-0x4] ;  /* 0xfffffc04060e8981 */ /* 0x002eaa000c1e1900 */
[----:B------:R-:W-:Y:S01]  /*0280*/  @!P3 IMAD.WIDE R10, R11, 0x4, R6 ;  /* 0x000000040b0ab825 */ /* 0x000fe200078e0206 */
[----:B------:R-:W4:Y:S04]  /*0290*/  LDG.E R5, desc[UR4][R6.64] ;  /* 0x0000000406057981 */ /* 0x000f28000c1e1900 */
[----:B------:R-:W5:Y:S04]  /*02a0*/  @!P1 LDG.E R8, desc[UR4][R8.64] ;  /* 0x0000000408089981 */ /* 0x000f68000c1e1900 */
[----:B------:R-:W5:Y:S04]  /*02b0*/  @!P2 LDG.E R16, desc[UR4][R6.64+0x4] ;  /* 0x000004040610a981 */ /* 0x000f68000c1e1900 */
[----:B------:R-:W5:Y:S01]  /*02c0*/  @!P3 LDG.E R10, desc[UR4][R10.64] ;  /* 0x000000040a0ab981 */ /* 0x000f62000c1e1900 */
[----:B---3--:R-:W-:-:S05]  /*02d0*/  LEA R13, R13, R12, 0x18 ;  /* 0x0000000c0d0d7211 */ /* 0x008fca00078ec0ff */
[--C-:B------:R-:W-:Y:S02]  /*02e0*/  IMAD R3, R3, 0x88, R13.reuse ;  /* 0x0000008803037824 */ /* 0x100fe400078e020d */
[----:B------:R-:W-:-:S03]  /*02f0*/  @!P3 IMAD R17, R4, 0x88, R13 ;  /* 0x000000880411b824 */ /* 0x000fc600078e020d */
[----:B------:R-:W-:Y:S02]  /*0300*/  IADD3 R15, PT, PT, R3, 0x88, RZ ;  /* 0x00000088030f7810 */ /* 0x000fe40007ffe0ff */
[C---:B------:R-:W-:Y:S02]  /*0310*/  LEA R12, R0.reuse, R3, 0x2 ;  /* 0x00000003000c7211 */ /* 0x040fe400078e10ff */
[----:B------:R-:W-:Y:S02]  /*0320*/  @!P1 LEA R13, R0, R13, 0x2 ;  /* 0x0000000d000d9211 */ /* 0x000fe400078e10ff */
[----:B------:R-:W-:Y:S02]  /*0330*/  @!P2 LEA R15, R4, R15, 0x2 ;  /* 0x0000000f040fa211 */ /* 0x000fe400078e10ff */
[----:B------:R-:W-:Y:S01]  /*0340*/  @!P3 LEA R17, R0, R17, 0x2 ;  /* 0x000000110011b211 */ /* 0x000fe200078e10ff */
[----:B----4-:R-:W-:Y:S04]  /*0350*/  STS [R12+0x8c], R5 ;  /* 0x00008c050c007388 */ /* 0x010fe80000000800 */
[----:B--2---:R-:W-:Y:S04]  /*0360*/  @!P0 STS [R3+0x88], R14 ;  /* 0x0000880e03008388 */ /* 0x004fe80000000800 */
[----:B-----5:R-:W-:Y:S04]  /*0370*/  @!P1 STS [R13+0x4], R8 ;  /* 0x000004080d009388 */ /* 0x020fe80000000800 */
[----:B------:R-:W-:Y:S04]  /*0380*/  @!P2 STS [R15+0x4], R16 ;  /* 0x000004100f00a388 */ /* 0x000fe80000000800 */
[----:B------:R-:W-:Y:S01]  /*0390*/  @!P3 STS [R17+0x8c], R10 ;  /* 0x00008c0a1100b388 */ /* 0x000fe20000000800 */
[----:B------:R-:W-:Y:S06]  /*03a0*/  BAR.SYNC.DEFER_BLOCKING 0x0 ;  /* 0x0000000000007b1d */ /* 0x000fec0000010000 */
[----:B------:R-:W0:Y:S04]  /*03b0*/  LDS R4, [R12+0x4] ;  /* 0x000004000c047984 */ /* 0x000e280000000800 */
[----:B------:R-:W1:Y:S04]  /*03c0*/  LDS R0, [R12] ;  /* 0x000000000c007984 */ /* 0x000e680000000800 */
[----:B------:R-:W2:Y:S04]  /*03d0*/  LDS R7, [R12+0x8] ;  /* 0x000008000c077984 */ /* 0x000ea80000000800 */
[----:B------:R-:W3:Y:S04]  /*03e0*/  LDS R9, [R12+0x88] ;  /* 0x000088000c097984 */ /* 0x000ee80000000800 */
[----:B------:R-:W4:Y:S04]  /*03f0*/  LDS R11, [R12+0x8c] ;  /* 0x00008c000c0b7984 */ /* 0x000f280000000800 */
[----:B------:R-:W5:Y:S04]  /*0400*/  LDS R19, [R12+0x90] ;  /* 0x000090000c137984 */ /* 0x000f680000000800 */
[----:B------:R-:W5:Y:S04]  /*0410*/  LDS R13, [R12+0x110] ;  /* 0x000110000c0d7984 */ /* 0x000f680000000800 */
[----:B------:R-:W5:Y:S04]  /*0420*/  LDS R15, [R12+0x114] ;  /* 0x000114000c0f7984 */ /* 0x000f680000000800 */
[----:B------:R-:W5:Y:S01]  /*0430*/  LDS R17, [R12+0x118] ;  /* 0x000118000c117984 */ /* 0x000f620000000800 */
[----:B0-----:R-:W-:-:S02]  /*0440*/  FMUL R3, R4, UR11 ;  /* 0x0000000b04037c20 */ /* 0x001fc40008400000 */
[----:B------:R-:W0:Y:S02]  /*0450*/  LDC.64 R4, c[0x0][0x388] ;  /* 0x0000e200ff047b82 */ /* 0x000e240000000a00 */
[----:B-1----:R-:W-:-:S04]  /*0460*/  FFMA R0, R0, UR8, R3 ;  /* 0x0000000800007c23 */ /* 0x002fc80008000003 */
[----:B--2---:R-:W-:-:S04]  /*0470*/  FFMA R0, R7, UR14, R0 ;  /* 0x0000000e07007c23 */ /* 0x004fc80008000000 */
[----:B---3--:R-:W-:-:S04]  /*0480*/  FFMA R0, R9, UR9, R0 ;  /* 0x0000000909007c23 */ /* 0x008fc80008000000 */
[----:B----4-:R-:W-:-:S04]  /*0490*/  FFMA R0, R11, UR12, R0 ;  /* 0x0000000c0b007c23 */ /* 0x010fc80008000000 */
[----:B-----5:R-:W-:-:S04]  /*04a0*/  FFMA R0, R19, UR15, R0 ;  /* 0x0000000f13007c23 */ /* 0x020fc80008000000 */
[----:B------:R-:W-:-:S04]  /*04b0*/  FFMA R0, R13, UR10, R0 ;  /* 0x0000000a0d007c23 */ /* 0x000fc80008000000 */
[----:B------:R-:W-:Y:S01]  /*04c0*/  FFMA R0, R15, UR13, R0 ;  /* 0x0000000d0f007c23 */ /* 0x000fe20008000000 */
[----:B0-----:R-:W-:-:S04]  /*04d0*/  IMAD.WIDE R4, R2, 0x4, R4 ;  /* 0x0000000402047825 */ /* 0x001fc800078e0204 */
[----:B------:R-:W-:-:S05]  /*04e0*/  FFMA R17, R17, UR6, R0 ;  /* 0x0000000611117c23 */ /* 0x000fca0008000000 */
[----:B------:R-:W-:Y:S01]  /*04f0*/  STG.E desc[UR4][R4.64], R17 ;  /* 0x0000001104007986 */ /* 0x000fe2000c101904 */
[----:B------:R-:W-:Y:S05]  /*0500*/  EXIT ;  /* 0x000000000000794d */ /* 0x000fea0003800000 */
.L_x_0:
[----:B------:R-:W-:-:S00]  /*0510*/  BRA `(.L_x_0) ;  /* 0xfffffffc00fc7947 */ /* 0x000fc0000383ffff */
[----:B------:R-:W-:-:S00]  /*0520*/  NOP ;  /* 0x0000000000007918 */ /* 0x000fc00000000000 */
        /* <DEDUP_REMOVED lines=13> */
.L_x_1:


//--------------------- .nv.shared._Z26constant_shared_mem_kernelPfS_ii --------------------------
	.section	.nv.shared._Z26constant_shared_mem_kernelPfS_ii,"aw",@nobits
	.sectionflags	@""
	.align	4
.nv.shared._Z26constant_shared_mem_kernelPfS_ii:
	.zero		5648


//--------------------- .nv.shared.reserved.0     --------------------------
	.section	.nv.shared.reserved.0,"aw",@nobits
	.weak		__nv_reservedSMEM_offset_0_alias
	.size		__nv_reservedSMEM_offset_0_alias, 0, 64
	.other		__nv_reservedSMEM_offset_0_alias,@"STO_CUDA_RESERVED_SHARED STV_DEFAULT"
__nv_reservedSMEM_offset_0_alias:
	.zero		0
	.zero		64


//--------------------- .nv.constant0._Z26constant_shared_mem_kernelPfS_ii --------------------------
	.section	.nv.constant0._Z26constant_shared_mem_kernelPfS_ii,"a",@progbits
	.sectionflags	@""
	.align	4
.nv.constant0._Z26constant_shared_mem_kernelPfS_ii:
	.zero		920


//--------------------- SYMBOLS --------------------------

	.type		.nv.reservedSmem.offset0,@object
	.size		.nv.reservedSmem.offset0,0x4
	.type		.nv.reservedSmem.cap,@object
	.size		.nv.reservedSmem.cap,0x4
